//
// Generated by NVIDIA NVVM Compiler
//
// Compiler Build ID: CL-36424714
// Cuda compilation tools, release 13.0, V13.0.88
// Based on NVVM 20.0.0
//

.version 9.0
.target sm_100
.address_size 64

	// .globl	_Z12ReduceKernelPKfPfi
// _ZZ12ReduceKernelPKfPfiE6Shared has been demoted

.visible .entry _Z12ReduceKernelPKfPfi(
	.param .u64 .ptr .align 1 _Z12ReduceKernelPKfPfi_param_0,
	.param .u64 .ptr .align 1 _Z12ReduceKernelPKfPfi_param_1,
	.param .u32 _Z12ReduceKernelPKfPfi_param_2
)
{
	.reg .pred 	%p<9>;
	.reg .b32 	%r<20>;
	.reg .b32 	%f<21>;
	.reg .b64 	%rd<13>;
	// demoted variable
	.shared .align 4 .b8 _ZZ12ReduceKernelPKfPfiE6Shared[4096];
	ld.param.u64 	%rd3, [_Z12ReduceKernelPKfPfi_param_0];
	ld.param.u64 	%rd2, [_Z12ReduceKernelPKfPfi_param_1];
	ld.param.u32 	%r10, [_Z12ReduceKernelPKfPfi_param_2];
	cvta.to.global.u64 	%rd1, %rd3;
	mov.u32 	%r19, %ntid.x;
	mov.u32 	%r11, %ctaid.x;
	mov.u32 	%r2, %tid.x;
	shl.b32 	%r12, %r2, 2;
	mov.u32 	%r13, _ZZ12ReduceKernelPKfPfiE6Shared;
	add.s32 	%r3, %r13, %r12;
	mov.b32 	%r14, 0;
	st.shared.u32 	[%r3], %r14;
	mul.lo.s32 	%r15, %r11, %r19;
	shl.b32 	%r16, %r15, 2;
	add.s32 	%r4, %r16, %r2;
	setp.ge.u32 	%p1, %r4, %r10;
	mov.f32 	%f19, 0f00000000;
	@%p1 bra 	$L__BB0_2;
	mul.wide.u32 	%rd4, %r4, 4;
	add.s64 	%rd5, %rd1, %rd4;
	ld.global.f32 	%f8, [%rd5];
	add.f32 	%f19, %f8, 0f00000000;
	st.shared.f32 	[%r3], %f19;
$L__BB0_2:
	add.s32 	%r5, %r4, %r19;
	setp.ge.u32 	%p2, %r5, %r10;
	@%p2 bra 	$L__BB0_4;
	mul.wide.u32 	%rd6, %r5, 4;
	add.s64 	%rd7, %rd1, %rd6;
	ld.global.f32 	%f9, [%rd7];
	add.f32 	%f19, %f9, %f19;
	st.shared.f32 	[%r3], %f19;
$L__BB0_4:
	add.s32 	%r6, %r5, %r19;
	setp.ge.u32 	%p3, %r6, %r10;
	@%p3 bra 	$L__BB0_6;
	mul.wide.u32 	%rd8, %r6, 4;
	add.s64 	%rd9, %rd1, %rd8;
	ld.global.f32 	%f10, [%rd9];
	add.f32 	%f19, %f10, %f19;
	st.shared.f32 	[%r3], %f19;
$L__BB0_6:
	add.s32 	%r7, %r6, %r19;
	setp.ge.u32 	%p4, %r7, %r10;
	@%p4 bra 	$L__BB0_8;
	mul.wide.u32 	%rd10, %r7, 4;
	add.s64 	%rd11, %rd1, %rd10;
	ld.global.f32 	%f11, [%rd11];
	add.f32 	%f12, %f11, %f19;
	st.shared.f32 	[%r3], %f12;
$L__BB0_8:
	bar.sync 	0;
	setp.lt.u32 	%p5, %r19, 2;
	@%p5 bra 	$L__BB0_12;
$L__BB0_9:
	shr.u32 	%r9, %r19, 1;
	setp.ge.u32 	%p6, %r2, %r9;
	@%p6 bra 	$L__BB0_11;
	shl.b32 	%r17, %r9, 2;
	add.s32 	%r18, %r3, %r17;
	ld.shared.f32 	%f13, [%r18];
	ld.shared.f32 	%f14, [%r3];
	add.f32 	%f15, %f13, %f14;
	st.shared.f32 	[%r3], %f15;
$L__BB0_11:
	bar.sync 	0;
	setp.gt.u32 	%p7, %r19, 3;
	mov.u32 	%r19, %r9;
	@%p7 bra 	$L__BB0_9;
$L__BB0_12:
	setp.ne.s32 	%p8, %r2, 0;
	@%p8 bra 	$L__BB0_14;
	ld.shared.f32 	%f16, [_ZZ12ReduceKernelPKfPfiE6Shared];
	cvta.to.global.u64 	%rd12, %rd2;
	atom.global.add.f32 	%f17, [%rd12], %f16;
$L__BB0_14:
	ret;

}


// ===== COMPILED SASS (sm_100) =====

	.target	sm_100

	.elftype	@"ET_EXEC"


//--------------------- .note.nv.tkinfo           --------------------------
	.section	.note.nv.tkinfo,"",@"SHT_NOTE"
	.sectionflags	@"SHF_NOTE_NV_TKINFO"
	.tkinfo
        /*0018*/ 	.word	0x00000002
        /*0030*/ 	.string	""
        /*0030*/ 	.string	"ptxas"
        /*0030*/ 	.string	"Cuda compilation tools, release 13.0, V13.0.88"
        /*0030*/ 	.string	"Build cuda_13.0.r13.0/compiler.36424714_0"
        /*0030*/ 	.string	"-arch sm_100 -m 64 "



//--------------------- .note.nv.cuinfo           --------------------------
	.section	.note.nv.cuinfo,"",@"SHT_NOTE"
	.sectionflags	@"SHF_NOTE_NV_CUINFO"
        /*0018*/ 	.short	0x0002
        /*001a*/ 	.short	0x0064
        /*001c*/ 	.short	0x0082
	.zero		2


//--------------------- .nv.info                  --------------------------
	.section	.nv.info,"",@"SHT_CUDA_INFO"
	.align	4


	//----- nvinfo : EIATTR_REGCOUNT
	.align		4
        /*0000*/ 	.byte	0x04, 0x2f
        /*0002*/ 	.short	(.L_1 - .L_0)
	.align		4
.L_0:
        /*0004*/ 	.word	index@(_Z12ReduceKernelPKfPfi)
        /*0008*/ 	.word	0x00000014


	//----- nvinfo : EIATTR_FRAME_SIZE
	.align		4
.L_1:
        /*000c*/ 	.byte	0x04, 0x11
        /*000e*/ 	.short	(.L_3 - .L_2)
	.align		4
.L_2:
        /*0010*/ 	.word	index@(_Z12ReduceKernelPKfPfi)
        /*0014*/ 	.word	0x00000000


	//----- nvinfo : EIATTR_MIN_STACK_SIZE
	.align		4
.L_3:
        /*0018*/ 	.byte	0x04, 0x12
        /*001a*/ 	.short	(.L_5 - .L_4)
	.align		4
.L_4:
        /*001c*/ 	.word	index@(_Z12ReduceKernelPKfPfi)
        /*0020*/ 	.word	0x00000000
.L_5:


//--------------------- .nv.compat                --------------------------
	.section	.nv.compat,"",@"SHT_CUDA_COMPAT_INFO"
	.align	4
        /*0000*/ 	.byte	0x02, 0x09, 0x00, 0x00, 0x02, 0x02, 0x01, 0x00, 0x02, 0x05, 0x05, 0x00, 0x03, 0x07, 0x01, 0x01
        /*0010*/ 	.byte	0x02, 0x03, 0x00, 0x00, 0x02, 0x06, 0x01, 0x00, 0x04, 0x0b, 0x08, 0x00, 0x09, 0x00, 0x00, 0x00
        /*0020*/ 	.byte	0x00, 0x00, 0x00, 0x00


//--------------------- .nv.info._Z12ReduceKernelPKfPfi --------------------------
	.section	.nv.info._Z12ReduceKernelPKfPfi,"",@"SHT_CUDA_INFO"
	.sectionflags	@""
	.align	4


	//----- nvinfo : EIATTR_CUDA_API_VERSION
	.align		4
        /*0000*/ 	.byte	0x04, 0x37
        /*0002*/ 	.short	(.L_7 - .L_6)
.L_6:
        /*0004*/ 	.word	0x00000082


	//----- nvinfo : EIATTR_KPARAM_INFO
	.align		4
.L_7:
        /*0008*/ 	.byte	0x04, 0x17
        /*000a*/ 	.short	(.L_9 - .L_8)
.L_8:
        /*000c*/ 	.word	0x00000000
        /*0010*/ 	.short	0x0002
        /*0012*/ 	.short	0x0010
        /*0014*/ 	.byte	0x00, 0xf0, 0x11, 0x00


	//----- nvinfo : EIATTR_KPARAM_INFO
	.align		4
.L_9:
        /*0018*/ 	.byte	0x04, 0x17
        /*001a*/ 	.short	(.L_11 - .L_10)
.L_10:
        /*001c*/ 	.word	0x00000000
        /*0020*/ 	.short	0x0001
        /*0022*/ 	.short	0x0008
        /*0024*/ 	.byte	0x00, 0xf5, 0x21, 0x00


	//----- nvinfo : EIATTR_KPARAM_INFO
	.align		4
.L_11:
        /*0028*/ 	.byte	0x04, 0x17
        /*002a*/ 	.short	(.L_13 - .L_12)
.L_12:
        /*002c*/ 	.word	0x00000000
        /*0030*/ 	.short	0x0000
        /*0032*/ 	.short	0x0000
        /*0034*/ 	.byte	0x00, 0xf5, 0x21, 0x00


	//----- nvinfo : EIATTR_SPARSE_MMA_MASK
	.align		4
.L_13:
        /*0038*/ 	.byte	0x03, 0x50
        /*003a*/ 	.short	0x0000


	//----- nvinfo : EIATTR_MAXREG_COUNT
	.align		4
        /*003c*/ 	.byte	0x03, 0x1b
        /*003e*/ 	.short	0x00ff


	//----- nvinfo : EIATTR_NUM_BARRIERS
	.align		4
        /*0040*/ 	.byte	0x02, 0x4c
        /*0042*/ 	.byte	0x01
	.zero		1


	//----- nvinfo : EIATTR_MERCURY_ISA_VERSION
	.align		4
        /*0044*/ 	.byte	0x03, 0x5f
        /*0046*/ 	.short	0x0101


	//----- nvinfo : EIATTR_VRC_CTA_INIT_COUNT
	.align		4
        /*0048*/ 	.byte	0x02, 0x4a
	.zero		1
	.zero		1


	//----- nvinfo : EIATTR_EXIT_INSTR_OFFSETS
	.align		4
        /*004c*/ 	.byte	0x04, 0x1c
        /*004e*/ 	.short	(.L_15 - .L_14)


	//   ....[0]....
.L_14:
        /*0050*/ 	.word	0x000003a0


	//   ....[1]....
        /*0054*/ 	.word	0x00000410


	//----- nvinfo : EIATTR_CBANK_PARAM_SIZE
	.align		4
.L_15:
        /*0058*/ 	.byte	0x03, 0x19
        /*005a*/ 	.short	0x0014


	//----- nvinfo : EIATTR_PARAM_CBANK
	.align		4
        /*005c*/ 	.byte	0x04, 0x0a
        /*005e*/ 	.short	(.L_17 - .L_16)
	.align		4
.L_16:
        /*0060*/ 	.word	index@(.nv.constant0._Z12ReduceKernelPKfPfi)
        /*0064*/ 	.short	0x0380
        /*0066*/ 	.short	0x0014


	//----- nvinfo : EIATTR_SW_WAR
	.align		4
.L_17:
        /*0068*/ 	.byte	0x04, 0x36
        /*006a*/ 	.short	(.L_19 - .L_18)
.L_18:
        /*006c*/ 	.word	0x00000008
.L_19:


//--------------------- .nv.callgraph             --------------------------
	.section	.nv.callgraph,"",@"SHT_CUDA_CALLGRAPH"
	.align	4
	.sectionentsize	8
	.align		4
        /*0000*/ 	.word	0x00000000
	.align		4
        /*0004*/ 	.word	0xffffffff
	.align		4
        /*0008*/ 	.word	0x00000000
	.align		4
        /*000c*/ 	.word	0xfffffffe
	.align		4
        /*0010*/ 	.word	0x00000000
	.align		4
        /*0014*/ 	.word	0xfffffffd
	.align		4
        /*0018*/ 	.word	0x00000000
	.align		4
        /*001c*/ 	.word	0xfffffffc


//--------------------- .text._Z12ReduceKernelPKfPfi --------------------------
	.section	.text._Z12ReduceKernelPKfPfi,"ax",@progbits
	.align	128
        .global         _Z12ReduceKernelPKfPfi
        .type           _Z12ReduceKernelPKfPfi,@function
        .size           _Z12ReduceKernelPKfPfi,(.L_x_3 - _Z12ReduceKernelPKfPfi)
        .other          _Z12ReduceKernelPKfPfi,@"STO_CUDA_ENTRY STV_DEFAULT"
_Z12ReduceKernelPKfPfi:
.text._Z12ReduceKernelPKfPfi:
[----:B------:R-:W-:Y:S01]  /*0000*/  LDC R1, c[0x0][0x37c] ;  /* 0x0000df00ff017b82 */ /* 0x000fe20000000800 */
[----:B------:R-:W0:Y:S01]  /*0010*/  S2R R3, SR_CTAID.X ;  /* 0x0000000000037919 */ /* 0x000e220000002500 */
[----:B------:R-:W1:Y:S01]  /*0020*/  LDCU UR4, c[0x0][0x360] ;  /* 0x00006c00ff0477ac */ /* 0x000e620008000800 */
[----:B------:R-:W2:Y:S01]  /*0030*/  S2R R0, SR_TID.X ;  /* 0x0000000000007919 */ /* 0x000ea20000002100 */
[----:B------:R-:W3:Y:S01]  /*0040*/  LDCU UR5, c[0x0][0x390] ;  /* 0x00007200ff0577ac */ /* 0x000ee20008000800 */
[----:B------:R-:W4:Y:S01]  /*0050*/  LDCU.64 UR6, c[0x0][0x358] ;  /* 0x00006b00ff0677ac */ /* 0x000f220008000a00 */
[----:B-1----:R-:W-:Y:S02]  /*0060*/  IMAD.U32 R2, RZ, RZ, UR4 ;  /* 0x00000004ff027e24 */ /* 0x002fe4000f8e00ff */
[----:B0-----:R-:W-:-:S04]  /*0070*/  IMAD R3, R3, UR4, RZ ;  /* 0x0000000403037c24 */ /* 0x001fc8000f8e02ff */
[----:B--2---:R-:W-:-:S05]  /*0080*/  IMAD R3, R3, 0x4, R0 ;  /* 0x0000000403037824 */ /* 0x004fca00078e0200 */
[C---:B---3--:R-:W-:Y:S02]  /*0090*/  ISETP.GE.U32.AND P2, PT, R3.reuse, UR5, PT ;  /* 0x0000000503007c0c */ /* 0x048fe4000bf46070 */
[----:B------:R-:W-:-:S04]  /*00a0*/  IADD3 R13, PT, PT, R3, R2, RZ ;  /* 0x00000002030d7210 */ /* 0x000fc80007ffe0ff */
[----:B------:R-:W-:Y:S01]  /*00b0*/  ISETP.GE.U32.AND P3, PT, R13, UR5, PT ;  /* 0x000000050d007c0c */ /* 0x000fe2000bf66070 */
[----:B------:R-:W-:-:S05]  /*00c0*/  IMAD.IADD R15, R2, 0x1, R13 ;  /* 0x00000001020f7824 */ /* 0x000fca00078e020d */
[----:B------:R-:W-:Y:S01]  /*00d0*/  ISETP.GE.U32.AND P0, PT, R15, UR5, PT ;  /* 0x000000050f007c0c */ /* 0x000fe2000bf06070 */
[----:B------:R-:W0:Y:S01]  /*00e0*/  @!P2 LDC.64 R6, c[0x0][0x380] ;  /* 0x0000e000ff06ab82 */ /* 0x000e220000000a00 */
[----:B------:R-:W-:-:S04]  /*00f0*/  IADD3 R17, PT, PT, R2, R15, RZ ;  /* 0x0000000f02117210 */ /* 0x000fc80007ffe0ff */
[----:B------:R-:W-:-:S03]  /*0100*/  ISETP.GE.U32.AND P1, PT, R17, UR5, PT ;  /* 0x0000000511007c0c */ /* 0x000fc6000bf26070 */
[----:B------:R-:W1:Y:S08]  /*0110*/  @!P3 LDC.64 R8, c[0x0][0x380] ;  /* 0x0000e000ff08bb82 */ /* 0x000e700000000a00 */
[----:B------:R-:W2:Y:S08]  /*0120*/  @!P0 LDC.64 R10, c[0x0][0x380] ;  /* 0x0000e000ff0a8b82 */ /* 0x000eb00000000a00 */
[----:B------:R-:W3:Y:S01]  /*0130*/  @!P1 LDC.64 R4, c[0x0][0x380] ;  /* 0x0000e000ff049b82 */ /* 0x000ee20000000a00 */
[----:B0-----:R-:W-:-:S06]  /*0140*/  @!P2 IMAD.WIDE.U32 R6, R3, 0x4, R6 ;  /* 0x000000040306a825 */ /* 0x001fcc00078e0006 */
[----:B----4-:R-:W4:Y:S01]  /*0150*/  @!P2 LDG.E R6, desc[UR6][R6.64] ;  /* 0x000000060606a981 */ /* 0x010f22000c1e1900 */
[----:B-1----:R-:W-:-:S06]  /*0160*/  @!P3 IMAD.WIDE.U32 R8, R13, 0x4, R8 ;  /* 0x000000040d08b825 */ /* 0x002fcc00078e0008 */
[----:B------:R-:W5:Y:S01]  /*0170*/  @!P3 LDG.E R9, desc[UR6][R8.64] ;  /* 0x000000060809b981 */ /* 0x000f62000c1e1900 */
[----:B--2---:R-:W-:-:S06]  /*0180*/  @!P0 IMAD.WIDE.U32 R10, R15, 0x4, R10 ;  /* 0x000000040f0a8825 */ /* 0x004fcc00078e000a */
[----:B------:R-:W2:Y:S01]  /*0190*/  @!P0 LDG.E R11, desc[UR6][R10.64] ;  /* 0x000000060a0b8981 */ /* 0x000ea2000c1e1900 */
[----:B---3--:R-:W-:-:S06]  /*01a0*/  @!P1 IMAD.WIDE.U32 R4, R17, 0x4, R4 ;  /* 0x0000000411049825 */ /* 0x008fcc00078e0004 */
[----:B------:R-:W3:Y:S01]  /*01b0*/  @!P1 LDG.E R5, desc[UR6][R4.64] ;  /* 0x0000000604059981 */ /* 0x000ee2000c1e1900 */
[----:B------:R-:W0:Y:S01]  /*01c0*/  S2UR UR5, SR_CgaCtaId ;  /* 0x00000000000579c3 */ /* 0x000e220000008800 */
[----:B------:R-:W-:Y:S01]  /*01d0*/  IMAD.MOV.U32 R12, RZ, RZ, RZ ;  /* 0x000000ffff0c7224 */ /* 0x000fe200078e00ff */
[----:B------:R-:W-:Y:S02]  /*01e0*/  UMOV UR4, 0x400 ;  /* 0x0000040000047882 */ /* 0x000fe40000000000 */
[----:B0-----:R-:W-:-:S06]  /*01f0*/  ULEA UR4, UR5, UR4, 0x18 ;  /* 0x0000000405047291 */ /* 0x001fcc000f8ec0ff */
[----:B------:R-:W-:Y:S01]  /*0200*/  LEA R3, R0, UR4, 0x2 ;  /* 0x0000000400037c11 */ /* 0x000fe2000f8e10ff */
[----:B----4-:R-:W-:Y:S01]  /*0210*/  @!P2 FADD R12, RZ, R6 ;  /* 0x00000006ff0ca221 */ /* 0x010fe20000000000 */
[----:B------:R-:W-:-:S03]  /*0220*/  HFMA2 R6, -RZ, RZ, 0, 0 ;  /* 0x00000000ff067431 */ /* 0x000fc600000001ff */
[----:B------:R-:W-:-:S04]  /*0230*/  @!P2 IMAD.MOV.U32 R6, RZ, RZ, R12 ;  /* 0x000000ffff06a224 */ /* 0x000fc800078e000c */
[----:B-----5:R-:W-:Y:S01]  /*0240*/  @!P3 FADD R6, R6, R9 ;  /* 0x000000090606b221 */ /* 0x020fe20000000000 */
[----:B------:R-:W-:Y:S04]  /*0250*/  STS [R3], R12 ;  /* 0x0000000c03007388 */ /* 0x000fe80000000800 */
[----:B------:R2:W-:Y:S01]  /*0260*/  @!P3 STS [R3], R6 ;  /* 0x000000060300b388 */ /* 0x0005e20000000800 */
[----:B------:R-:W-:Y:S01]  /*0270*/  ISETP.GE.U32.AND P3, PT, R2, 0x2, PT ;  /* 0x000000020200780c */ /* 0x000fe20003f66070 */
[----:B--2---:R-:W-:-:S04]  /*0280*/  @!P0 FADD R6, R6, R11 ;  /* 0x0000000b06068221 */ /* 0x004fc80000000000 */
[----:B---3--:R-:W-:Y:S01]  /*0290*/  @!P1 FADD R4, R5, R6 ;  /* 0x0000000605049221 */ /* 0x008fe20000000000 */
[----:B------:R0:W-:Y:S04]  /*02a0*/  @!P0 STS [R3], R6 ;  /* 0x0000000603008388 */ /* 0x0001e80000000800 */
[----:B------:R0:W-:Y:S01]  /*02b0*/  @!P1 STS [R3], R4 ;  /* 0x0000000403009388 */ /* 0x0001e20000000800 */
[----:B------:R-:W-:Y:S01]  /*02c0*/  BAR.SYNC.DEFER_BLOCKING 0x0 ;  /* 0x0000000000007b1d */ /* 0x000fe20000010000 */
[----:B------:R-:W-:-:S05]  /*02d0*/  ISETP.NE.AND P2, PT, R0, RZ, PT ;  /* 0x000000ff0000720c */ /* 0x000fca0003f45270 */
[----:B------:R-:W-:Y:S08]  /*02e0*/  @!P3 BRA `(.L_x_0) ;  /* 0x00000000002cb947 */ /* 0x000ff00003800000 */
.L_x_1:
[----:B------:R-:W-:-:S04]  /*02f0*/  SHF.R.U32.HI R7, RZ, 0x1, R2 ;  /* 0x00000001ff077819 */ /* 0x000fc80000011602 */
[----:B------:R-:W-:-:S13]  /*0300*/  ISETP.GE.U32.AND P0, PT, R0, R7, PT ;  /* 0x000000070000720c */ /* 0x000fda0003f06070 */
[----:B0-----:R-:W-:Y:S01]  /*0310*/  @!P0 LEA R4, R7, R3, 0x2 ;  /* 0x0000000307048211 */ /* 0x001fe200078e10ff */
[----:B------:R-:W-:Y:S05]  /*0320*/  @!P0 LDS R5, [R3] ;  /* 0x0000000003058984 */ /* 0x000fea0000000800 */
[----:B------:R-:W0:Y:S02]  /*0330*/  @!P0 LDS R4, [R4] ;  /* 0x0000000004048984 */ /* 0x000e240000000800 */
[----:B0-----:R-:W-:-:S05]  /*0340*/  @!P0 FADD R6, R4, R5 ;  /* 0x0000000504068221 */ /* 0x001fca0000000000 */
[----:B------:R1:W-:Y:S01]  /*0350*/  @!P0 STS [R3], R6 ;  /* 0x0000000603008388 */ /* 0x0003e20000000800 */
[----:B------:R-:W-:Y:S01]  /*0360*/  BAR.SYNC.DEFER_BLOCKING 0x0 ;  /* 0x0000000000007b1d */ /* 0x000fe20000010000 */
[----:B------:R-:W-:Y:S02]  /*0370*/  ISETP.GT.U32.AND P0, PT, R2, 0x3, PT ;  /* 0x000000030200780c */ /* 0x000fe40003f04070 */
[----:B------:R-:W-:-:S11]  /*0380*/  MOV R2, R7 ;  /* 0x0000000700027202 */ /* 0x000fd60000000f00 */
[----:B-1----:R-:W-:Y:S05]  /*0390*/  @P0 BRA `(.L_x_1) ;  /* 0xfffffffc00d40947 */ /* 0x002fea000383ffff */
.L_x_0:
[----:B------:R-:W-:Y:S05]  /*03a0*/  @P2 EXIT ;  /* 0x000000000000294d */ /* 0x000fea0003800000 */
[----:B------:R-:W1:Y:S01]  /*03b0*/  S2UR UR5, SR_CgaCtaId ;  /* 0x00000000000579c3 */ /* 0x000e620000008800 */
[----:B------:R-:W-:-:S07]  /*03c0*/  UMOV UR4, 0x400 ;  /* 0x0000040000047882 */ /* 0x000fce0000000000 */
[----:B0-----:R-:W0:Y:S01]  /*03d0*/  LDC.64 R2, c[0x0][0x388] ;  /* 0x0000e200ff027b82 */ /* 0x001e220000000a00 */
[----:B-1----:R-:W-:-:S09]  /*03e0*/  ULEA UR4, UR5, UR4, 0x18 ;  /* 0x0000000405047291 */ /* 0x002fd2000f8ec0ff */
[----:B------:R-:W0:Y:S04]  /*03f0*/  LDS R5, [UR4] ;  /* 0x00000004ff057984 */ /* 0x000e280008000800 */
[----:B0-----:R-:W-:Y:S01]  /*0400*/  REDG.E.ADD.F32.FTZ.RN.STRONG.GPU desc[UR6][R2.64], R5 ;  /* 0x00000005020079a6 */ /* 0x001fe2000c12f306 */
[----:B------:R-:W-:Y:S05]  /*0410*/  EXIT ;  /* 0x000000000000794d */ /* 0x000fea0003800000 */
.L_x_2:
[----:B------:R-:W-:-:S00]  /*0420*/  BRA `(.L_x_2) ;  /* 0xfffffffc00fc7947 */ /* 0x000fc0000383ffff */
[----:B------:R-:W-:-:S00]  /*0430*/  NOP ;  /* 0x0000000000007918 */ /* 0x000fc00000000000 */
        /* <DEDUP_REMOVED lines=12> */
.L_x_3:


//--------------------- .nv.shared._Z12ReduceKernelPKfPfi --------------------------
	.section	.nv.shared._Z12ReduceKernelPKfPfi,"aw",@nobits
	.sectionflags	@""
	.align	4
.nv.shared._Z12ReduceKernelPKfPfi:
	.zero		5120


//--------------------- .nv.shared.reserved.0     --------------------------
	.section	.nv.shared.reserved.0,"aw",@nobits
	.weak		__nv_reservedSMEM_offset_0_alias
	.size		__nv_reservedSMEM_offset_0_alias, 0, 64
	.other		__nv_reservedSMEM_offset_0_alias,@"STO_CUDA_RESERVED_SHARED STV_DEFAULT"
__nv_reservedSMEM_offset_0_alias:
	.zero		0
	.zero		64


//--------------------- .nv.constant0._Z12ReduceKernelPKfPfi --------------------------
	.section	.nv.constant0._Z12ReduceKernelPKfPfi,"a",@progbits
	.sectionflags	@""
	.align	4
.nv.constant0._Z12ReduceKernelPKfPfi:
	.zero		916


//--------------------- SYMBOLS --------------------------

	.type		.nv.reservedSmem.offset0,@object
	.size		.nv.reservedSmem.offset0,0x4
	.type		.nv.reservedSmem.cap,@object
	.size		.nv.reservedSmem.cap,0x4
